	.headerflags	@"EF_CUDA_TEXMODE_UNIFIED EF_CUDA_64BIT_ADDRESS EF_CUDA_ACCELERATORS EF_CUDA_SM90 EF_CUDA_VIRTUAL_SM(EF_CUDA_SM90)"
	.elftype	@"ET_EXEC"


//--------------------- .nv.info                  --------------------------
	.section	.nv.info,"",@"SHT_CUDA_INFO"
	.align	4


	//----- nvinfo : EIATTR_REGCOUNT
	.align		4
        /*0000*/ 	.byte	0x04, 0x2f
        /*0002*/ 	.short	(.L_1 - .L_0)
	.align		4
.L_0:
        /*0004*/ 	.word	index@(triton_poi_fused_avg_pool2d_28)
        /*0008*/ 	.word	0x00000020


	//----- nvinfo : EIATTR_MIN_STACK_SIZE
	.align		4
.L_1:
        /*000c*/ 	.byte	0x04, 0x12
        /*000e*/ 	.short	(.L_3 - .L_2)
	.align		4
.L_2:
        /*0010*/ 	.word	index@(triton_poi_fused_avg_pool2d_28)
        /*0014*/ 	.word	0x00000000


	//----- nvinfo : EIATTR_FRAME_SIZE
	.align		4
.L_3:
        /*0018*/ 	.byte	0x04, 0x11
        /*001a*/ 	.short	(.L_5 - .L_4)
	.align		4
.L_4:
        /*001c*/ 	.word	index@(triton_poi_fused_avg_pool2d_28)
        /*0020*/ 	.word	0x00000000


	//----- nvinfo : EIATTR_MIN_STACK_SIZE
	.align		4
.L_5:
        /*0024*/ 	.byte	0x04, 0x12
        /*0026*/ 	.short	(.L_7 - .L_6)
	.align		4
.L_6:
        /*0028*/ 	.word	index@(triton_poi_fused_avg_pool2d_28)
        /*002c*/ 	.word	0x00000000
.L_7:


//--------------------- .nv.info.triton_poi_fused_avg_pool2d_28 --------------------------
	.section	.nv.info.triton_poi_fused_avg_pool2d_28,"",@"SHT_CUDA_INFO"
	.sectionflags	@""
	.align	4


	//----- nvinfo : EIATTR_CUDA_API_VERSION
	.align		4
        /*0000*/ 	.byte	0x04, 0x37
        /*0002*/ 	.short	(.L_9 - .L_8)
.L_8:
        /*0004*/ 	.word	0x0000007c


	//----- nvinfo : EIATTR_KPARAM_INFO
	.align		4
.L_9:
        /*0008*/ 	.byte	0x04, 0x17
        /*000a*/ 	.short	(.L_11 - .L_10)
.L_10:
        /*000c*/ 	.word	0x00000000
        /*0010*/ 	.short	0x0002
        /*0012*/ 	.short	0x0010
        /*0014*/ 	.byte	0x00, 0xf0, 0x11, 0x00


	//----- nvinfo : EIATTR_KPARAM_INFO
	.align		4
.L_11:
        /*0018*/ 	.byte	0x04, 0x17
        /*001a*/ 	.short	(.L_13 - .L_12)
.L_12:
        /*001c*/ 	.word	0x00000000
        /*0020*/ 	.short	0x0001
        /*0022*/ 	.short	0x0008
        /*0024*/ 	.byte	0x00, 0xf4, 0x21, 0x00


	//----- nvinfo : EIATTR_KPARAM_INFO
	.align		4
.L_13:
        /*0028*/ 	.byte	0x04, 0x17
        /*002a*/ 	.short	(.L_15 - .L_14)
.L_14:
        /*002c*/ 	.word	0x00000000
        /*0030*/ 	.short	0x0000
        /*0032*/ 	.short	0x0000
        /*0034*/ 	.byte	0x00, 0xf4, 0x21, 0x00


	//----- nvinfo : EIATTR_SPARSE_MMA_MASK
	.align		4
.L_15:
        /*0038*/ 	.byte	0x03, 0x50
        /*003a*/ 	.short	0x0000


	//----- nvinfo : EIATTR_MAXREG_COUNT
	.align		4
        /*003c*/ 	.byte	0x03, 0x1b
        /*003e*/ 	.short	0x00ff


	//----- nvinfo : EIATTR_EXIT_INSTR_OFFSETS
	.align		4
        /*0040*/ 	.byte	0x04, 0x1c
        /*0042*/ 	.short	(.L_17 - .L_16)


	//   ....[0]....
.L_16:
        /*0044*/ 	.word	0x00001990


	//   ....[1]....
        /*0048*/ 	.word	0x000019b0


	//----- nvinfo : EIATTR_REQNTID
	.align		4
.L_17:
        /*004c*/ 	.byte	0x04, 0x10
        /*004e*/ 	.short	(.L_19 - .L_18)
.L_18:
        /*0050*/ 	.word	0x00000080
        /*0054*/ 	.word	0x00000001
        /*0058*/ 	.word	0x00000001


	//----- nvinfo : EIATTR_CBANK_PARAM_SIZE
	.align		4
.L_19:
        /*005c*/ 	.byte	0x03, 0x19
        /*005e*/ 	.short	0x0014


	//----- nvinfo : EIATTR_PARAM_CBANK
	.align		4
        /*0060*/ 	.byte	0x04, 0x0a
        /*0062*/ 	.short	(.L_21 - .L_20)
	.align		4
.L_20:
        /*0064*/ 	.word	index@(.nv.constant0.triton_poi_fused_avg_pool2d_28)
        /*0068*/ 	.short	0x0210
        /*006a*/ 	.short	0x0014


	//----- nvinfo : EIATTR_SW_WAR
	.align		4
.L_21:
        /*006c*/ 	.byte	0x04, 0x36
        /*006e*/ 	.short	(.L_23 - .L_22)
.L_22:
        /*0070*/ 	.word	0x00000008
.L_23:


//--------------------- .nv.callgraph             --------------------------
	.section	.nv.callgraph,"",@"SHT_CUDA_CALLGRAPH"
	.align	4
	.sectionentsize	8
	.align		4
        /*0000*/ 	.word	0x00000000
	.align		4
        /*0004*/ 	.word	0xffffffff
	.align		4
        /*0008*/ 	.word	0x00000000
	.align		4
        /*000c*/ 	.word	0xfffffffe
	.align		4
        /*0010*/ 	.word	0x00000000
	.align		4
        /*0014*/ 	.word	0xfffffffd
	.align		4
        /*0018*/ 	.word	0x00000000
	.align		4
        /*001c*/ 	.word	0xfffffffc


//--------------------- .text.triton_poi_fused_avg_pool2d_28 --------------------------
	.section	.text.triton_poi_fused_avg_pool2d_28,"ax",@progbits
	.align	128
        .global         triton_poi_fused_avg_pool2d_28
        .type           triton_poi_fused_avg_pool2d_28,@function
        .size           triton_poi_fused_avg_pool2d_28,(.L_x_1 - triton_poi_fused_avg_pool2d_28)
        .other          triton_poi_fused_avg_pool2d_28,@"STO_CUDA_ENTRY STV_DEFAULT"
triton_poi_fused_avg_pool2d_28:
.text.triton_poi_fused_avg_pool2d_28:
[----:B------:R-:W0:Y:S02]  /*0000*/  LDC R1, c[0x0][0x28] ;  /* 0x00000a00ff017b82 */ /* 0x000e240000000800 */
[----:B------:R-:W1:Y:S01]  /*0010*/  S2R R0, SR_TID.X ;  /* 0x0000000000007919 */ /* 0x000e620000002100 */
[----:B------:R-:W-:Y:S01]  /*0020*/  IMAD.MOV.U32 R22, RZ, RZ, RZ ;  /* 0x000000ffff167224 */ /* 0x000fe200078e00ff */
[----:B------:R-:W2:Y:S01]  /*0030*/  LDC.64 R24, c[0x0][0x210] ;  /* 0x00008400ff187b82 */ /* 0x000ea20000000a00 */
[----:B------:R-:W-:Y:S01]  /*0040*/  CS2R R8, SRZ ;  /* 0x0000000000087805 */ /* 0x000fe2000001ff00 */
[----:B------:R-:W3:Y:S01]  /*0050*/  S2R R23, SR_CTAID.X ;  /* 0x0000000000177919 */ /* 0x000ee20000002500 */
[----:B------:R-:W-:Y:S01]  /*0060*/  CS2R R10, SRZ ;  /* 0x00000000000a7805 */ /* 0x000fe2000001ff00 */
[----:B------:R-:W-:Y:S01]  /*0070*/  ULDC.64 UR4, c[0x0][0x208] ;  /* 0x0000820000047ab9 */ /* 0x000fe20000000a00 */
[----:B-1----:R-:W-:-:S05]  /*0080*/  IMAD.SHL.U32 R0, R0, 0x4, RZ ;  /* 0x0000000400007824 */ /* 0x002fca00078e00ff */
[----:B------:R-:W-:-:S05]  /*0090*/  LOP3.LUT R0, R0, 0x1fc, RZ, 0xc0, !PT ;  /* 0x000001fc00007812 */ /* 0x000fca00078ec0ff */
[----:B---3--:R-:W-:-:S04]  /*00a0*/  IMAD R23, R23, 0x400, R0 ;  /* 0x0000040017177824 */ /* 0x008fc800078e0200 */
[----:B------:R-:W-:-:S04]  /*00b0*/  IMAD.HI R20, R23, 0x2aaaaaab, RZ ;  /* 0x2aaaaaab17147827 */ /* 0x000fc800078e02ff */
[----:B------:R-:W-:Y:S01]  /*00c0*/  IMAD.HI R4, R23, -0x63f63f63, R22 ;  /* 0x9c09c09d17047827 */ /* 0x000fe200078e0216 */
[----:B------:R-:W-:-:S03]  /*00d0*/  SHF.R.U32.HI R21, RZ, 0x1f, R20 ;  /* 0x0000001fff157819 */ /* 0x000fc60000011614 */
[C---:B------:R-:W-:Y:S01]  /*00e0*/  VIADD R17, R23.reuse, 0xffffe500 ;  /* 0xffffe50017117836 */ /* 0x040fe20000000000 */
[----:B------:R-:W-:Y:S01]  /*00f0*/  LEA.HI.SX32 R21, R20, R21, 0x1b ;  /* 0x0000001514157211 */ /* 0x000fe200078fdaff */
[----:B------:R-:W-:Y:S01]  /*0100*/  IMAD.MOV.U32 R20, RZ, RZ, RZ ;  /* 0x000000ffff147224 */ /* 0x000fe200078e00ff */
[----:B------:R-:W-:Y:S01]  /*0110*/  SHF.R.U32.HI R5, RZ, 0x1f, R4 ;  /* 0x0000001fff057819 */ /* 0x000fe20000011604 */
[----:B------:R-:W-:Y:S02]  /*0120*/  VIADD R19, R23, 0xffffe5c0 ;  /* 0xffffe5c017137836 */ /* 0x000fe40000000000 */
[----:B------:R-:W-:Y:S01]  /*0130*/  IMAD.HI R2, R21, -0x15f15f15, R20 ;  /* 0xea0ea0eb15027827 */ /* 0x000fe200078e0214 */
[----:B------:R-:W-:-:S03]  /*0140*/  LEA.HI.SX32 R5, R4, R5, 0x14 ;  /* 0x0000000504057211 */ /* 0x000fc600078fa2ff */
[----:B------:R-:W-:Y:S01]  /*0150*/  IMAD.MOV.U32 R4, RZ, RZ, RZ ;  /* 0x000000ffff047224 */ /* 0x000fe200078e00ff */
[----:B------:R-:W-:Y:S01]  /*0160*/  SHF.R.U32.HI R3, RZ, 0x1f, R2 ;  /* 0x0000001fff037819 */ /* 0x000fe20000011602 */
[----:B--2---:R-:W-:-:S03]  /*0170*/  IMAD.WIDE R16, R17, 0x4, R24 ;  /* 0x0000000411107825 */ /* 0x004fc600078e0218 */
[----:B------:R-:W-:Y:S01]  /*0180*/  LEA.HI.SX32 R7, R2, R3, 0x1b ;  /* 0x0000000302077211 */ /* 0x000fe200078fdaff */
[----:B------:R-:W-:-:S04]  /*0190*/  IMAD.HI R0, R5, -0x15f15f15, R4 ;  /* 0xea0ea0eb05007827 */ /* 0x000fc800078e0204 */
[----:B------:R-:W-:Y:S01]  /*01a0*/  IMAD.WIDE R18, R19, 0x4, R24 ;  /* 0x0000000413127825 */ /* 0x000fe200078e0218 */
[----:B------:R-:W-:-:S04]  /*01b0*/  SHF.R.U32.HI R3, RZ, 0x1f, R0 ;  /* 0x0000001fff037819 */ /* 0x000fc80000011600 */
[----:B------:R-:W-:Y:S01]  /*01c0*/  LEA.HI.SX32 R4, R0, R3, 0x1b ;  /* 0x0000000300047211 */ /* 0x000fe200078fdaff */
[----:B------:R-:W-:Y:S01]  /*01d0*/  IMAD R3, R7, -0x23, R21 ;  /* 0xffffffdd07037824 */ /* 0x000fe200078e0215 */
[----:B------:R-:W-:-:S03]  /*01e0*/  CS2R R6, SRZ ;  /* 0x0000000000067805 */ /* 0x000fc6000001ff00 */
[----:B------:R-:W-:Y:S01]  /*01f0*/  IMAD R20, R4, -0x23, R5 ;  /* 0xffffffdd04147824 */ /* 0x000fe200078e0205 */
[C---:B------:R-:W-:Y:S02]  /*0200*/  ISETP.GT.AND P2, PT, R3.reuse, RZ, PT ;  /* 0x000000ff0300720c */ /* 0x040fe40003f44270 */
[----:B------:R-:W-:Y:S02]  /*0210*/  CS2R R4, SRZ ;  /* 0x0000000000047805 */ /* 0x000fe4000001ff00 */
[----:B------:R-:W-:Y:S02]  /*0220*/  ISETP.GT.AND P0, PT, R3, -0x1, PT ;  /* 0xffffffff0300780c */ /* 0x000fe40003f04270 */
[C---:B------:R-:W-:Y:S02]  /*0230*/  ISETP.GT.AND P4, PT, R20.reuse, RZ, P2 ;  /* 0x000000ff1400720c */ /* 0x040fe40001784270 */
[----:B------:R-:W-:Y:S02]  /*0240*/  ISETP.GT.AND P0, PT, R20, RZ, P0 ;  /* 0x000000ff1400720c */ /* 0x000fe40000704270 */
[----:B------:R-:W-:-:S02]  /*0250*/  ISETP.LT.AND P4, PT, R23, 0xe5b00, P4 ;  /* 0x000e5b001700780c */ /* 0x000fc40002781270 */
[----:B------:R-:W-:-:S11]  /*0260*/  ISETP.LT.AND P6, PT, R23, 0xe5b00, P0 ;  /* 0x000e5b001700780c */ /* 0x000fd600007c1270 */
[----:B------:R1:W2:Y:S04]  /*0270*/  @P4 LDG.E.128 R4, desc[UR4][R16.64] ;  /* 0x0000000410044981 */ /* 0x0002a8000c1e1d00 */
[----:B------:R3:W4:Y:S01]  /*0280*/  @P6 LDG.E.128 R8, desc[UR4][R18.64] ;  /* 0x0000000412086981 */ /* 0x000722000c1e1d00 */
[----:B------:R-:W-:Y:S02]  /*0290*/  VIADD R27, R23, 0x200 ;  /* 0x00000200171b7836 */ /* 0x000fe40000000000 */
[----:B------:R-:W-:Y:S02]  /*02a0*/  IMAD.MOV.U32 R26, RZ, RZ, RZ ;  /* 0x000000ffff1a7224 */ /* 0x000fe400078e00ff */
[----:B------:R-:W-:-:S04]  /*02b0*/  IMAD.HI R12, R27, 0x2aaaaaab, RZ ;  /* 0x2aaaaaab1b0c7827 */ /* 0x000fc800078e02ff */
[----:B------:R-:W-:Y:S01]  /*02c0*/  IMAD.HI R14, R27, -0x63f63f63, R26 ;  /* 0x9c09c09d1b0e7827 */ /* 0x000fe200078e021a */
[----:B------:R-:W-:-:S03]  /*02d0*/  SHF.R.U32.HI R13, RZ, 0x1f, R12 ;  /* 0x0000001fff0d7819 */ /* 0x000fc6000001160c */
[----:B------:R-:W-:Y:S01]  /*02e0*/  VIADD R29, R23, 0xffffe700 ;  /* 0xffffe700171d7836 */ /* 0x000fe20000000000 */
[----:B------:R-:W-:Y:S01]  /*02f0*/  LEA.HI.SX32 R13, R12, R13, 0x1b ;  /* 0x0000000d0c0d7211 */ /* 0x000fe200078fdaff */
[----:B------:R-:W-:Y:S01]  /*0300*/  IMAD.MOV.U32 R12, RZ, RZ, RZ ;  /* 0x000000ffff0c7224 */ /* 0x000fe200078e00ff */
[----:B------:R-:W-:Y:S01]  /*0310*/  SHF.R.U32.HI R15, RZ, 0x1f, R14 ;  /* 0x0000001fff0f7819 */ /* 0x000fe2000001160e */
[----:B------:R-:W-:-:S03]  /*0320*/  IMAD.WIDE R28, R29, 0x4, R24 ;  /* 0x000000041d1c7825 */ /* 0x000fc600078e0218 */
[----:B------:R-:W-:Y:S01]  /*0330*/  LEA.HI.SX32 R15, R14, R15, 0x14 ;  /* 0x0000000f0e0f7211 */ /* 0x000fe200078fa2ff */
[----:B------:R-:W-:-:S04]  /*0340*/  IMAD.HI R2, R13, -0x15f15f15, R12 ;  /* 0xea0ea0eb0d027827 */ /* 0x000fc800078e020c */
[----:B------:R-:W-:Y:S01]  /*0350*/  IMAD.MOV.U32 R14, RZ, RZ, RZ ;  /* 0x000000ffff0e7224 */ /* 0x000fe200078e00ff */
[----:B-1----:R-:W-:-:S03]  /*0360*/  SHF.R.U32.HI R17, RZ, 0x1f, R2 ;  /* 0x0000001fff117819 */ /* 0x002fc60000011602 */
[----:B------:R-:W-:Y:S01]  /*0370*/  IMAD.HI R0, R15, -0x15f15f15, R14 ;  /* 0xea0ea0eb0f007827 */ /* 0x000fe200078e020e */
[----:B------:R-:W-:-:S04]  /*0380*/  LEA.HI.SX32 R12, R2, R17, 0x1b ;  /* 0x00000011020c7211 */ /* 0x000fc800078fdaff */
[----:B------:R-:W-:Y:S01]  /*0390*/  SHF.R.U32.HI R17, RZ, 0x1f, R0 ;  /* 0x0000001fff117819 */ /* 0x000fe20000011600 */
[----:B------:R-:W-:Y:S01]  /*03a0*/  IMAD R2, R12, -0x23, R13 ;  /* 0xffffffdd0c027824 */ /* 0x000fe200078e020d */
[----:B------:R-:W-:Y:S02]  /*03b0*/  CS2R R12, SRZ ;  /* 0x00000000000c7805 */ /* 0x000fe4000001ff00 */
[----:B------:R-:W-:Y:S02]  /*03c0*/  LEA.HI.SX32 R17, R0, R17, 0x1b ;  /* 0x0000001100117211 */ /* 0x000fe400078fdaff */
[C---:B------:R-:W-:Y:S02]  /*03d0*/  ISETP.GT.AND P0, PT, R2.reuse, RZ, PT ;  /* 0x000000ff0200720c */ /* 0x040fe40003f04270 */
[----:B------:R-:W-:Y:S01]  /*03e0*/  ISETP.GT.AND P1, PT, R2, -0x1, PT ;  /* 0xffffffff0200780c */ /* 0x000fe20003f24270 */
[----:B------:R-:W-:Y:S02]  /*03f0*/  IMAD R0, R17, -0x23, R15 ;  /* 0xffffffdd11007824 */ /* 0x000fe400078e020f */
[----:B------:R-:W-:-:S03]  /*0400*/  IMAD.MOV.U32 R15, RZ, RZ, RZ ;  /* 0x000000ffff0f7224 */ /* 0x000fc600078e00ff */
[C---:B------:R-:W-:Y:S02]  /*0410*/  ISETP.GT.AND P3, PT, R0.reuse, RZ, P0 ;  /* 0x000000ff0000720c */ /* 0x040fe40000764270 */
[----:B------:R-:W-:Y:S02]  /*0420*/  ISETP.GT.AND P1, PT, R0, RZ, P1 ;  /* 0x000000ff0000720c */ /* 0x000fe40000f24270 */
[C---:B------:R-:W-:Y:S02]  /*0430*/  ISETP.LT.AND P3, PT, R27.reuse, 0xe5b00, P3 ;  /* 0x000e5b001b00780c */ /* 0x040fe40001f61270 */
[----:B------:R-:W-:Y:S02]  /*0440*/  ISETP.LT.AND P5, PT, R27, 0xe5b00, P1 ;  /* 0x000e5b001b00780c */ /* 0x000fe40000fa1270 */
[----:B---3--:R-:W-:-:S09]  /*0450*/  CS2R R18, SRZ ;  /* 0x0000000000127805 */ /* 0x008fd2000001ff00 */
[----:B------:R1:W3:Y:S01]  /*0460*/  @P3 LDG.E.128 R12, desc[UR4][R28.64] ;  /* 0x000000041c0c3981 */ /* 0x0002e2000c1e1d00 */
[----:B--2---:R-:W-:Y:S02]  /*0470*/  SEL R4, R4, RZ, P4 ;  /* 0x000000ff04047207 */ /* 0x004fe40002000000 */
[----:B----4-:R-:W-:-:S05]  /*0480*/  SEL R17, R8, RZ, P6 ;  /* 0x000000ff08117207 */ /* 0x010fca0003000000 */
[----:B------:R-:W-:Y:S01]  /*0490*/  FADD R8, R4, R17 ;  /* 0x0000001104087221 */ /* 0x000fe20000000000 */
[----:B------:R-:W-:Y:S01]  /*04a0*/  VIADD R4, R23, 0xffffe7c0 ;  /* 0xffffe7c017047836 */ /* 0x000fe20000000000 */
[----:B------:R-:W-:-:S03]  /*04b0*/  CS2R R16, SRZ ;  /* 0x0000000000107805 */ /* 0x000fc6000001ff00 */
[----:B-1----:R-:W-:-:S05]  /*04c0*/  IMAD.WIDE R28, R4, 0x4, R24 ;  /* 0x00000004041c7825 */ /* 0x002fca00078e0218 */
[----:B------:R-:W2:Y:S01]  /*04d0*/  @P5 LDG.E.128 R16, desc[UR4][R28.64] ;  /* 0x000000041c105981 */ /* 0x000ea2000c1e1d00 */
[----:B------:R-:W-:Y:S01]  /*04e0*/  VIADD R4, R3, 0x1 ;  /* 0x0000000103047836 */ /* 0x000fe20000000000 */
[----:B------:R-:W-:-:S04]  /*04f0*/  SEL R9, R9, RZ, P6 ;  /* 0x000000ff09097207 */ /* 0x000fc80003000000 */
[----:B------:R-:W-:Y:S02]  /*0500*/  ISETP.GE.U32.AND P1, PT, R4, 0x23, PT ;  /* 0x000000230400780c */ /* 0x000fe40003f26070 */
[----:B------:R-:W-:Y:S02]  /*0510*/  SEL R10, R10, RZ, P6 ;  /* 0x000000ff0a0a7207 */ /* 0x000fe40003000000 */
[----:B------:R-:W-:Y:S02]  /*0520*/  SEL R11, R11, RZ, P6 ;  /* 0x000000ff0b0b7207 */ /* 0x000fe40003000000 */
[----:B------:R-:W-:Y:S02]  /*0530*/  ISETP.GT.AND P6, PT, R20, RZ, !P1 ;  /* 0x000000ff1400720c */ /* 0x000fe40004fc4270 */
[----:B------:R-:W-:Y:S02]  /*0540*/  SEL R7, R7, RZ, P4 ;  /* 0x000000ff07077207 */ /* 0x000fe40002000000 */
[----:B------:R-:W-:-:S02]  /*0550*/  ISETP.LT.AND P6, PT, R23, 0xe5b00, P6 ;  /* 0x000e5b001700780c */ /* 0x000fc400037c1270 */
[----:B------:R-:W-:Y:S02]  /*0560*/  SEL R5, R5, RZ, P4 ;  /* 0x000000ff05057207 */ /* 0x000fe40002000000 */
[----:B------:R-:W-:-:S03]  /*0570*/  SEL R6, R6, RZ, P4 ;  /* 0x000000ff06067207 */ /* 0x000fc60002000000 */
[----:B------:R-:W-:Y:S02]  /*0580*/  FADD R26, R5, R9 ;  /* 0x00000009051a7221 */ /* 0x000fe40000000000 */
[----:B------:R-:W-:Y:S01]  /*0590*/  FADD R22, R6, R10 ;  /* 0x0000000a06167221 */ /* 0x000fe20000000000 */
[----:B---3--:R-:W-:Y:S01]  /*05a0*/  SEL R4, R12, RZ, P3 ;  /* 0x000000ff0c047207 */ /* 0x008fe20001800000 */
[----:B------:R-:W-:Y:S01]  /*05b0*/  FADD R12, R7, R11 ;  /* 0x0000000b070c7221 */ /* 0x000fe20000000000 */
[----:B------:R-:W-:Y:S01]  /*05c0*/  VIADD R11, R23, 0xffffe680 ;  /* 0xffffe680170b7836 */ /* 0x000fe20000000000 */
[----:B------:R-:W-:-:S03]  /*05d0*/  CS2R R6, SRZ ;  /* 0x0000000000067805 */ /* 0x000fc6000001ff00 */
[----:B------:R-:W-:Y:S01]  /*05e0*/  IMAD.WIDE R10, R11, 0x4, R24 ;  /* 0x000000040b0a7825 */ /* 0x000fe200078e0218 */
[----:B--2---:R-:W-:-:S05]  /*05f0*/  SEL R16, R16, RZ, P5 ;  /* 0x000000ff10107207 */ /* 0x004fca0002800000 */
[----:B------:R-:W-:Y:S01]  /*0600*/  FADD R16, R4, R16 ;  /* 0x0000001004107221 */ /* 0x000fe20000000000 */
[----:B------:R-:W-:-:S06]  /*0610*/  CS2R R4, SRZ ;  /* 0x0000000000047805 */ /* 0x000fcc000001ff00 */
[----:B------:R1:W2:Y:S01]  /*0620*/  @P6 LDG.E.128 R4, desc[UR4][R10.64] ;  /* 0x000000040a046981 */ /* 0x0002a2000c1e1d00 */
        /* <DEDUP_REMOVED lines=8> */
[----:B------:R-:W-:Y:S01]  /*06b0*/  SEL R15, R17, RZ, P5 ;  /* 0x000000ff110f7207 */ /* 0x000fe20002800000 */
[----:B------:R-:W-:Y:S01]  /*06c0*/  FADD R13, R13, R19 ;  /* 0x000000130d0d7221 */ /* 0x000fe20000000000 */
[----:B------:R-:W-:Y:S01]  /*06d0*/  SEL R18, R18, RZ, P5 ;  /* 0x000000ff12127207 */ /* 0x000fe20002800000 */
[----:B------:R-:W-:Y:S01]  /*06e0*/  VIADD R19, R23, 0xffffe880 ;  /* 0xffffe88017137836 */ /* 0x000fe20000000000 */
[----:B------:R-:W-:Y:S01]  /*06f0*/  ISETP.GT.AND P2, PT, R20, -0x1, P2 ;  /* 0xffffffff1400780c */ /* 0x000fe20001744270 */
[----:B------:R-:W-:Y:S01]  /*0700*/  FADD R15, R9, R15 ;  /* 0x0000000f090f7221 */ /* 0x000fe20000000000 */
[----:B-1----:R-:W-:Y:S01]  /*0710*/  CS2R R10, SRZ ;  /* 0x00000000000a7805 */ /* 0x002fe2000001ff00 */
[----:B------:R-:W-:Y:S01]  /*0720*/  FADD R14, R14, R18 ;  /* 0x000000120e0e7221 */ /* 0x000fe20000000000 */
[----:B------:R-:W-:Y:S01]  /*0730*/  IMAD.WIDE R18, R19, 0x4, R24 ;  /* 0x0000000413127825 */ /* 0x000fe200078e0218 */
[----:B------:R-:W-:Y:S02]  /*0740*/  ISETP.LT.AND P2, PT, R23, 0xe5b00, P2 ;  /* 0x000e5b001700780c */ /* 0x000fe40001741270 */
[----:B--2---:R-:W-:-:S05]  /*0750*/  SEL R4, R4, RZ, P6 ;  /* 0x000000ff04047207 */ /* 0x004fca0003000000 */
[----:B------:R-:W-:Y:S01]  /*0760*/  FADD R17, R8, R4 ;  /* 0x0000000408117221 */ /* 0x000fe20000000000 */
[----:B------:R-:W-:Y:S02]  /*0770*/  CS2R R8, SRZ ;  /* 0x0000000000087805 */ /* 0x000fe4000001ff00 */
[----:B------:R-:W-:Y:S02]  /*0780*/  SEL R5, R5, RZ, P6 ;  /* 0x000000ff05057207 */ /* 0x000fe40003000000 */
[----:B------:R-:W-:Y:S02]  /*0790*/  SEL R6, R6, RZ, P6 ;  /* 0x000000ff06067207 */ /* 0x000fe40003000000 */
[----:B------:R-:W-:Y:S01]  /*07a0*/  SEL R7, R7, RZ, P6 ;  /* 0x000000ff07077207 */ /* 0x000fe20003000000 */
[----:B------:R1:W2:Y:S01]  /*07b0*/  @P3 LDG.E.128 R8, desc[UR4][R18.64] ;  /* 0x0000000412083981 */ /* 0x0002a2000c1e1d00 */
[----:B------:R-:W-:Y:S01]  /*07c0*/  FADD R26, R26, R5 ;  /* 0x000000051a1a7221 */ /* 0x000fe20000000000 */
[----:B------:R-:W-:Y:S01]  /*07d0*/  FADD R22, R22, R6 ;  /* 0x0000000616167221 */ /* 0x000fe20000000000 */
[----:B------:R-:W-:Y:S01]  /*07e0*/  CS2R R4, SRZ ;  /* 0x0000000000047805 */ /* 0x000fe2000001ff00 */
[----:B------:R-:W-:Y:S01]  /*07f0*/  FADD R12, R12, R7 ;  /* 0x000000070c0c7221 */ /* 0x000fe20000000000 */
[----:B------:R-:W-:Y:S01]  /*0800*/  CS2R R6, SRZ ;  /* 0x0000000000067805 */ /* 0x000fe2000001ff00 */
[----:B-1----:R-:W-:-:S04]  /*0810*/  VIADD R19, R23, 0xffffff40 ;  /* 0xffffff4017137836 */ /* 0x002fc80000000000 */
[----:B------:R-:W-:-:S05]  /*0820*/  IMAD.WIDE R18, R19, 0x4, R24 ;  /* 0x0000000413127825 */ /* 0x000fca00078e0218 */
[----:B------:R1:W3:Y:S01]  /*0830*/  @P2 LDG.E.128 R4, desc[UR4][R18.64] ;  /* 0x0000000412042981 */ /* 0x0002e2000c1e1d00 */
[----:B------:R-:W-:-:S04]  /*0840*/  ISETP.GT.AND P0, PT, R0, -0x1, P0 ;  /* 0xffffffff0000780c */ /* 0x000fc80000704270 */
[----:B------:R-:W-:Y:S02]  /*0850*/  ISETP.LT.AND P0, PT, R27, 0xe5b00, P0 ;  /* 0x000e5b001b00780c */ /* 0x000fe40000701270 */
[C---:B------:R-:W-:Y:S01]  /*0860*/  ISETP.GE.AND P6, PT, R23.reuse, 0xe5b00, PT ;  /* 0x000e5b001700780c */ /* 0x040fe20003fc6270 */
[----:B-1----:R-:W-:Y:S01]  /*0870*/  IMAD.WIDE R18, R23, 0x4, R24 ;  /* 0x0000000417127825 */ /* 0x002fe200078e0218 */
[----:B--2---:R-:W-:Y:S02]  /*0880*/  SEL R8, R8, RZ, P3 ;  /* 0x000000ff08087207 */ /* 0x004fe40001800000 */
[----:B------:R-:W-:Y:S02]  /*0890*/  SEL R9, R9, RZ, P3 ;  /* 0x000000ff09097207 */ /* 0x000fe40001800000 */
[----:B------:R-:W-:Y:S02]  /*08a0*/  SEL R10, R10, RZ, P3 ;  /* 0x000000ff0a0a7207 */ /* 0x000fe40001800000 */
[----:B------:R-:W-:Y:S01]  /*08b0*/  SEL R11, R11, RZ, P3 ;  /* 0x000000ff0b0b7207 */ /* 0x000fe20001800000 */
[----:B------:R-:W-:Y:S01]  /*08c0*/  FADD R16, R16, R8 ;  /* 0x0000000810107221 */ /* 0x000fe20000000000 */
[----:B------:R-:W-:Y:S01]  /*08d0*/  FADD R15, R15, R9 ;  /* 0x000000090f0f7221 */ /* 0x000fe20000000000 */
[----:B------:R-:W-:Y:S01]  /*08e0*/  FADD R14, R14, R10 ;  /* 0x0000000a0e0e7221 */ /* 0x000fe20000000000 */
[----:B------:R-:W-:Y:S01]  /*08f0*/  CS2R R8, SRZ ;  /* 0x0000000000087805 */ /* 0x000fe2000001ff00 */
[----:B------:R-:W-:Y:S01]  /*0900*/  FADD R13, R13, R11 ;  /* 0x0000000b0d0d7221 */ /* 0x000fe20000000000 */
[----:B------:R-:W-:-:S06]  /*0910*/  CS2R R10, SRZ ;  /* 0x00000000000a7805 */ /* 0x000fcc000001ff00 */
[----:B------:R-:W2:Y:S01]  /*0920*/  @P0 LDG.E.128 R8, desc[UR4][R18.64+0x500] ;  /* 0x0005000412080981 */ /* 0x000ea2000c1e1d00 */
[----:B---3--:R-:W-:-:S05]  /*0930*/  SEL R4, R4, RZ, P2 ;  /* 0x000000ff04047207 */ /* 0x008fca0001000000 */
[----:B------:R-:W-:Y:S01]  /*0940*/  FADD R17, R17, R4 ;  /* 0x0000000411117221 */ /* 0x000fe20000000000 */
[----:B------:R-:W-:Y:S02]  /*0950*/  LOP3.LUT R4, R20, R3, RZ, 0xfc, !PT ;  /* 0x0000000314047212 */ /* 0x000fe400078efcff */
[----:B------:R-:W-:Y:S02]  /*0960*/  SEL R5, R5, RZ, P2 ;  /* 0x000000ff05057207 */ /* 0x000fe40001000000 */
[----:B------:R-:W-:Y:S02]  /*0970*/  ISETP.GT.AND P3, PT, R4, -0x1, !P6 ;  /* 0xffffffff0400780c */ /* 0x000fe40007764270 */
[----:B------:R-:W-:Y:S02]  /*0980*/  SEL R6, R6, RZ, P2 ;  /* 0x000000ff06067207 */ /* 0x000fe40001000000 */
[----:B------:R-:W-:Y:S01]  /*0990*/  SEL R7, R7, RZ, P2 ;  /* 0x000000ff07077207 */ /* 0x000fe20001000000 */
[----:B------:R-:W-:Y:S01]  /*09a0*/  FADD R26, R26, R5 ;  /* 0x000000051a1a7221 */ /* 0x000fe20000000000 */
[----:B------:R-:W-:Y:S01]  /*09b0*/  CS2R R4, SRZ ;  /* 0x0000000000047805 */ /* 0x000fe2000001ff00 */
[----:B------:R-:W-:-:S02]  /*09c0*/  FADD R22, R22, R6 ;  /* 0x0000000616167221 */ /* 0x000fc40000000000 */
[----:B------:R-:W-:Y:S01]  /*09d0*/  FADD R12, R12, R7 ;  /* 0x000000070c0c7221 */ /* 0x000fe20000000000 */
[----:B------:R-:W-:-:S06]  /*09e0*/  CS2R R6, SRZ ;  /* 0x0000000000067805 */ /* 0x000fcc000001ff00 */
[----:B------:R-:W3:Y:S01]  /*09f0*/  @P3 LDG.E.128 R4, desc[UR4][R18.64] ;  /* 0x0000000412043981 */ /* 0x000ee2000c1e1d00 */
[----:B------:R-:W-:Y:S02]  /*0a00*/  ISETP.GE.AND P5, PT, R27, 0xe5b00, PT ;  /* 0x000e5b001b00780c */ /* 0x000fe40003fa6270 */
[----:B--2---:R-:W-:Y:S02]  /*0a10*/  SEL R8, R8, RZ, P0 ;  /* 0x000000ff08087207 */ /* 0x004fe40000000000 */
[----:B------:R-:W-:Y:S02]  /*0a20*/  SEL R10, R10, RZ, P0 ;  /* 0x000000ff0a0a7207 */ /* 0x000fe40000000000 */
[----:B------:R-:W-:Y:S01]  /*0a30*/  SEL R11, R11, RZ, P0 ;  /* 0x000000ff0b0b7207 */ /* 0x000fe20000000000 */
[----:B------:R-:W-:Y:S01]  /*0a40*/  FADD R16, R16, R8 ;  /* 0x0000000810107221 */ /* 0x000fe20000000000 */
[----:B------:R-:W-:Y:S02]  /*0a50*/  SEL R8, R9, RZ, P0 ;  /* 0x000000ff09087207 */ /* 0x000fe40000000000 */
[----:B------:R-:W-:-:S03]  /*0a60*/  ISETP.GT.AND P0, PT, R20, -0x1, !P1 ;  /* 0xffffffff1400780c */ /* 0x000fc60004f04270 */
[----:B------:R-:W-:Y:S01]  /*0a70*/  FADD R15, R15, R8 ;  /* 0x000000080f0f7221 */ /* 0x000fe20000000000 */
[----:B------:R-:W-:-:S04]  /*0a80*/  LOP3.LUT R8, R0, R2, RZ, 0xfc, !PT ;  /* 0x0000000200087212 */ /* 0x000fc800078efcff */
[----:B------:R-:W-:Y:S02]  /*0a90*/  ISETP.GT.AND P2, PT, R8, -0x1, !P5 ;  /* 0xffffffff0800780c */ /* 0x000fe40006f44270 */
[----:B---3--:R-:W-:Y:S02]  /*0aa0*/  SEL R4, R4, RZ, P3 ;  /* 0x000000ff04047207 */ /* 0x008fe40001800000 */
[----:B------:R-:W-:Y:S02]  /*0ab0*/  SEL R5, R5, RZ, P3 ;  /* 0x000000ff05057207 */ /* 0x000fe40001800000 */
[----:B------:R-:W-:Y:S02]  /*0ac0*/  SEL R6, R6, RZ, P3 ;  /* 0x000000ff06067207 */ /* 0x000fe40001800000 */
[----:B------:R-:W-:Y:S02]  /*0ad0*/  SEL R7, R7, RZ, P3 ;  /* 0x000000ff07077207 */ /* 0x000fe40001800000 */
[----:B------:R-:W-:Y:S01]  /*0ae0*/  ISETP.LT.AND P3, PT, R23, 0xe5b00, P0 ;  /* 0x000e5b001700780c */ /* 0x000fe20000761270 */
[----:B------:R-:W-:Y:S01]  /*0af0*/  FADD R17, R17, R4 ;  /* 0x0000000411117221 */ /* 0x000fe20000000000 */
[----:B------:R-:W-:Y:S01]  /*0b00*/  FADD R26, R26, R5 ;  /* 0x000000051a1a7221 */ /* 0x000fe20000000000 */
[----:B------:R-:W-:Y:S01]  /*0b10*/  FADD R22, R22, R6 ;  /* 0x0000000616167221 */ /* 0x000fe20000000000 */
[----:B------:R-:W-:Y:S01]  /*0b20*/  FADD R12, R12, R7 ;  /* 0x000000070c0c7221 */ /* 0x000fe20000000000 */
[----:B------:R-:W-:-:S02]  /*0b30*/  CS2R R4, SRZ ;  /* 0x0000000000047805 */ /* 0x000fc4000001ff00 */
[----:B------:R-:W-:Y:S01]  /*0b40*/  CS2R R6, SRZ ;  /* 0x0000000000067805 */ /* 0x000fe2000001ff00 */
[----:B------:R-:W-:Y:S01]  /*0b50*/  FADD R14, R14, R10 ;  /* 0x0000000a0e0e7221 */ /* 0x000fe20000000000 */
[----:B------:R-:W-:Y:S01]  /*0b60*/  FADD R13, R13, R11 ;  /* 0x0000000b0d0d7221 */ /* 0x000fe20000000000 */
[----:B------:R-:W-:Y:S02]  /*0b70*/  CS2R R8, SRZ ;  /* 0x0000000000087805 */ /* 0x000fe4000001ff00 */
[----:B------:R-:W-:Y:S01]  /*0b80*/  CS2R R10, SRZ ;  /* 0x00000000000a7805 */ /* 0x000fe2000001ff00 */
[----:B------:R-:W2:Y:S05]  /*0b90*/  @P3 LDG.E.128 R4, desc[UR4][R18.64+0x300] ;  /* 0x0003000412043981 */ /* 0x000eaa000c1e1d00 */
[----:B------:R1:W3:Y:S01]  /*0ba0*/  @P2 LDG.E.128 R8, desc[UR4][R18.64+0x800] ;  /* 0x0008000412082981 */ /* 0x0002e2000c1e1d00 */
[----:B------:R-:W-:-:S04]  /*0bb0*/  ISETP.GT.AND P0, PT, R0, -0x1, !P4 ;  /* 0xffffffff0000780c */ /* 0x000fc80006704270 */
[----:B------:R-:W-:Y:S01]  /*0bc0*/  ISETP.LT.AND P0, PT, R27, 0xe5b00, P0 ;  /* 0x000e5b001b00780c */ /* 0x000fe20000701270 */
[----:B-1----:R-:W-:-:S04]  /*0bd0*/  VIADD R19, R23, 0x2c0 ;  /* 0x000002c017137836 */ /* 0x002fc80000000000 */
[----:B------:R-:W-:Y:S01]  /*0be0*/  IMAD.WIDE R18, R19, 0x4, R24 ;  /* 0x0000000413127825 */ /* 0x000fe200078e0218 */
[----:B--2---:R-:W-:Y:S02]  /*0bf0*/  SEL R4, R4, RZ, P3 ;  /* 0x000000ff04047207 */ /* 0x004fe40001800000 */
[----:B---3--:R-:W-:-:S03]  /*0c00*/  SEL R8, R8, RZ, P2 ;  /* 0x000000ff08087207 */ /* 0x008fc60001000000 */
[----:B------:R-:W-:Y:S01]  /*0c10*/  FADD R17, R17, R4 ;  /* 0x0000000411117221 */ /* 0x000fe20000000000 */
[----:B------:R-:W-:Y:S01]  /*0c20*/  SEL R9, R9, RZ, P2 ;  /* 0x000000ff09097207 */ /* 0x000fe20001000000 */
[----:B------:R-:W-:Y:S01]  /*0c30*/  VIADD R4, R20, 0x1 ;  /* 0x0000000114047836 */ /* 0x000fe20000000000 */
[----:B------:R-:W-:Y:S02]  /*0c40*/  SEL R10, R10, RZ, P2 ;  /* 0x000000ff0a0a7207 */ /* 0x000fe40001000000 */
[----:B------:R-:W-:Y:S01]  /*0c50*/  SEL R11, R11, RZ, P2 ;  /* 0x000000ff0b0b7207 */ /* 0x000fe20001000000 */
[----:B------:R-:W-:Y:S01]  /*0c60*/  FADD R16, R16, R8 ;  /* 0x0000000810107221 */ /* 0x000fe20000000000 */
[----:B------:R-:W-:Y:S01]  /*0c70*/  FADD R15, R15, R9 ;  /* 0x000000090f0f7221 */ /* 0x000fe20000000000 */
[----:B------:R-:W-:Y:S01]  /*0c80*/  FADD R14, R14, R10 ;  /* 0x0000000a0e0e7221 */ /* 0x000fe20000000000 */
[----:B------:R-:W-:Y:S01]  /*0c90*/  ISETP.GE.U32.AND P2, PT, R4, 0x23, PT ;  /* 0x000000230400780c */ /* 0x000fe20003f46070 */
[----:B------:R-:W-:Y:S01]  /*0ca0*/  FADD R13, R13, R11 ;  /* 0x0000000b0d0d7221 */ /* 0x000fe20000000000 */
[----:B------:R-:W-:-:S02]  /*0cb0*/  CS2R R8, SRZ ;  /* 0x0000000000087805 */ /* 0x000fc4000001ff00 */
[----:B------:R-:W-:Y:S02]  /*0cc0*/  CS2R R10, SRZ ;  /* 0x00000000000a7805 */ /* 0x000fe4000001ff00 */
[----:B------:R-:W-:Y:S02]  /*0cd0*/  SEL R5, R5, RZ, P3 ;  /* 0x000000ff05057207 */ /* 0x000fe40001800000 */
[----:B------:R-:W-:Y:S02]  /*0ce0*/  SEL R6, R6, RZ, P3 ;  /* 0x000000ff06067207 */ /* 0x000fe40001800000 */
[----:B------:R-:W-:Y:S01]  /*0cf0*/  SEL R7, R7, RZ, P3 ;  /* 0x000000ff07077207 */ /* 0x000fe20001800000 */
[----:B------:R1:W2:Y:S01]  /*0d00*/  @P0 LDG.E.128 R8, desc[UR4][R18.64] ;  /* 0x0000000412080981 */ /* 0x0002a2000c1e1d00 */
[----:B------:R-:W-:-:S04]  /*0d10*/  ISETP.GT.AND P3, PT, R3, RZ, !P2 ;  /* 0x000000ff0300720c */ /* 0x000fc80005764270 */
[C---:B------:R-:W-:Y:S01]  /*0d20*/  ISETP.LT.AND P3, PT, R23.reuse, 0xe5b00, P3 ;  /* 0x000e5b001700780c */ /* 0x040fe20001f61270 */
[----:B------:R-:W-:Y:S01]  /*0d30*/  FADD R26, R26, R5 ;  /* 0x000000051a1a7221 */ /* 0x000fe20000000000 */
[----:B------:R-:W-:Y:S01]  /*0d40*/  ISETP.LT.U32.AND P1, PT, R4, 0x23, !P1 ;  /* 0x000000230400780c */ /* 0x000fe20004f21070 */
[----:B------:R-:W-:Y:S01]  /*0d50*/  FADD R22, R22, R6 ;  /* 0x0000000616167221 */ /* 0x000fe20000000000 */
[----:B-1----:R-:W-:Y:S02]  /*0d60*/  VIADD R19, R23, 0x1980 ;  /* 0x0000198017137836 */ /* 0x002fe40000000000 */
[----:B------:R-:W-:Y:S01]  /*0d70*/  FADD R12, R12, R7 ;  /* 0x000000070c0c7221 */ /* 0x000fe20000000000 */
[----:B------:R-:W-:Y:S02]  /*0d80*/  CS2R R4, SRZ ;  /* 0x0000000000047805 */ /* 0x000fe4000001ff00 */
[----:B------:R-:W-:Y:S01]  /*0d90*/  CS2R R6, SRZ ;  /* 0x0000000000067805 */ /* 0x000fe2000001ff00 */
[----:B------:R-:W-:-:S05]  /*0da0*/  IMAD.WIDE R18, R19, 0x4, R24 ;  /* 0x0000000413127825 */ /* 0x000fca00078e0218 */
[----:B------:R1:W3:Y:S01]  /*0db0*/  @P3 LDG.E.128 R4, desc[UR4][R18.64] ;  /* 0x0000000412043981 */ /* 0x0002e2000c1e1d00 */
[----:B--2---:R-:W-:-:S05]  /*0dc0*/  SEL R8, R8, RZ, P0 ;  /* 0x000000ff08087207 */ /* 0x004fca0000000000 */
[----:B------:R-:W-:Y:S01]  /*0dd0*/  FADD R16, R16, R8 ;  /* 0x0000000810107221 */ /* 0x000fe20000000000 */
[----:B------:R-:W-:Y:S01]  /*0de0*/  VIADD R8, R0, 0x1 ;  /* 0x0000000100087836 */ /* 0x000fe20000000000 */
[----:B------:R-:W-:Y:S02]  /*0df0*/  SEL R28, R9, RZ, P0 ;  /* 0x000000ff091c7207 */ /* 0x000fe40000000000 */
[----:B-1----:R-:W-:Y:S02]  /*0e00*/  SEL R19, R10, RZ, P0 ;  /* 0x000000ff0a137207 */ /* 0x002fe40000000000 */
[----:B------:R-:W-:Y:S02]  /*0e10*/  SEL R18, R11, RZ, P0 ;  /* 0x000000ff0b127207 */ /* 0x000fe40000000000 */
[C---:B------:R-:W-:Y:S02]  /*0e20*/  ISETP.GE.U32.AND P0, PT, R8.reuse, 0x23, PT ;  /* 0x000000230800780c */ /* 0x040fe40003f06070 */
[----:B------:R-:W-:-:S02]  /*0e30*/  ISETP.LT.U32.AND P4, PT, R8, 0x23, !P4 ;  /* 0x000000230800780c */ /* 0x000fc40006781070 */
[----:B---3--:R-:W-:Y:S02]  /*0e40*/  SEL R8, R4, RZ, P3 ;  /* 0x000000ff04087207 */ /* 0x008fe40001800000 */
[----:B------:R-:W-:Y:S02]  /*0e50*/  SEL R9, R5, RZ, P3 ;  /* 0x000000ff05097207 */ /* 0x000fe40001800000 */
[----:B------:R-:W-:Y:S02]  /*0e60*/  SEL R10, R6, RZ, P3 ;  /* 0x000000ff060a7207 */ /* 0x000fe40001800000 */
[----:B------:R-:W-:Y:S02]  /*0e70*/  SEL R11, R7, RZ, P3 ;  /* 0x000000ff070b7207 */ /* 0x000fe40001800000 */
[----:B------:R-:W-:Y:S01]  /*0e80*/  ISETP.GT.AND P3, PT, R2, RZ, !P0 ;  /* 0x000000ff0200720c */ /* 0x000fe20004764270 */
[----:B------:R-:W-:-:S03]  /*0e90*/  FADD R14, R14, R19 ;  /* 0x000000130e0e7221 */ /* 0x000fc60000000000 */
[----:B------:R-:W-:Y:S01]  /*0ea0*/  ISETP.LT.AND P3, PT, R27, 0xe5b00, P3 ;  /* 0x000e5b001b00780c */ /* 0x000fe20001f61270 */
[----:B------:R-:W-:Y:S02]  /*0eb0*/  VIADD R19, R23, 0x1b80 ;  /* 0x00001b8017137836 */ /* 0x000fe40000000000 */
[----:B------:R-:W-:Y:S01]  /*0ec0*/  FADD R13, R13, R18 ;  /* 0x000000120d0d7221 */ /* 0x000fe20000000000 */
[----:B------:R-:W-:Y:S02]  /*0ed0*/  CS2R R4, SRZ ;  /* 0x0000000000047805 */ /* 0x000fe4000001ff00 */
[----:B------:R-:W-:Y:S01]  /*0ee0*/  CS2R R6, SRZ ;  /* 0x0000000000067805 */ /* 0x000fe2000001ff00 */
[----:B------:R-:W-:-:S06]  /*0ef0*/  IMAD.WIDE R18, R19, 0x4, R24 ;  /* 0x0000000413127825 */ /* 0x000fcc00078e0218 */
[----:B------:R-:W2:Y:S01]  /*0f00*/  @P3 LDG.E.128 R4, desc[UR4][R18.64] ;  /* 0x0000000412043981 */ /* 0x000ea2000c1e1d00 */
[----:B------:R-:W-:Y:S02]  /*0f10*/  ISETP.GT.AND P2, PT, R3, -0x1, !P2 ;  /* 0xffffffff0300780c */ /* 0x000fe40005744270 */
[----:B------:R-:W-:Y:S02]  /*0f20*/  ISETP.GT.AND P0, PT, R2, -0x1, !P0 ;  /* 0xffffffff0200780c */ /* 0x000fe40004704270 */
[C---:B------:R-:W-:Y:S01]  /*0f30*/  ISETP.LT.AND P2, PT, R23.reuse, 0xe5b00, P2 ;  /* 0x000e5b001700780c */ /* 0x040fe20001741270 */
[----:B------:R-:W-:Y:S01]  /*0f40*/  VIADD R29, R23, 0x1a40 ;  /* 0x00001a40171d7836 */ /* 0x000fe20000000000 */
[----:B------:R-:W-:Y:S01]  /*0f50*/  ISETP.LT.AND P0, PT, R27, 0xe5b00, P0 ;  /* 0x000e5b001b00780c */ /* 0x000fe20000701270 */
[----:B------:R-:W-:Y:S01]  /*0f60*/  FADD R17, R17, R8 ;  /* 0x0000000811117221 */ /* 0x000fe20000000000 */
[----:B------:R-:W-:Y:S01]  /*0f70*/  FADD R26, R26, R9 ;  /* 0x000000091a1a7221 */ /* 0x000fe20000000000 */
[----:B------:R-:W-:Y:S01]  /*0f80*/  FADD R22, R22, R10 ;  /* 0x0000000a16167221 */ /* 0x000fe20000000000 */
[----:B------:R-:W-:Y:S01]  /*0f90*/  FADD R12, R12, R11 ;  /* 0x0000000b0c0c7221 */ /* 0x000fe20000000000 */
[----:B------:R-:W-:Y:S01]  /*0fa0*/  FADD R15, R15, R28 ;  /* 0x0000001c0f0f7221 */ /* 0x000fe20000000000 */
[----:B------:R-:W-:-:S02]  /*0fb0*/  CS2R R8, SRZ ;  /* 0x0000000000087805 */ /* 0x000fc4000001ff00 */
[----:B------:R-:W-:Y:S01]  /*0fc0*/  CS2R R10, SRZ ;  /* 0x00000000000a7805 */ /* 0x000fe2000001ff00 */
[----:B------:R-:W-:-:S05]  /*0fd0*/  IMAD.WIDE R28, R29, 0x4, R24 ;  /* 0x000000041d1c7825 */ /* 0x000fca00078e0218 */
[----:B------:R1:W3:Y:S01]  /*0fe0*/  @P2 LDG.E.128 R8, desc[UR4][R28.64] ;  /* 0x000000041c082981 */ /* 0x0002e2000c1e1d00 */
[----:B--2---:R-:W-:Y:S02]  /*0ff0*/  SEL R4, R4, RZ, P3 ;  /* 0x000000ff04047207 */ /* 0x004fe40001800000 */
[----:B------:R-:W-:Y:S02]  /*1000*/  SEL R7, R7, RZ, P3 ;  /* 0x000000ff07077207 */ /* 0x000fe40001800000 */
[----:B------:R-:W-:Y:S01]  /*1010*/  SEL R5, R5, RZ, P3 ;  /* 0x000000ff05057207 */ /* 0x000fe20001800000 */
[----:B------:R-:W-:Y:S01]  /*1020*/  FADD R19, R16, R4 ;  /* 0x0000000410137221 */ /* 0x000fe20000000000 */
[----:B------:R-:W-:Y:S01]  /*1030*/  SEL R6, R6, RZ, P3 ;  /* 0x000000ff06067207 */ /* 0x000fe20001800000 */
[----:B------:R-:W-:Y:S01]  /*1040*/  FADD R16, R13, R7 ;  /* 0x000000070d107221 */ /* 0x000fe20000000000 */
[----:B------:R-:W-:Y:S02]  /*1050*/  VIADD R13, R23, 0x1c40 ;  /* 0x00001c40170d7836 */ /* 0x000fe40000000000 */
[----:B------:R-:W-:Y:S01]  /*1060*/  FADD R15, R15, R5 ;  /* 0x000000050f0f7221 */ /* 0x000fe20000000000 */
[----:B------:R-:W-:Y:S01]  /*1070*/  CS2R R4, SRZ ;  /* 0x0000000000047805 */ /* 0x000fe2000001ff00 */
[----:B------:R-:W-:Y:S01]  /*1080*/  FADD R14, R14, R6 ;  /* 0x000000060e0e7221 */ /* 0x000fe20000000000 */
[----:B------:R-:W-:Y:S01]  /*1090*/  CS2R R6, SRZ ;  /* 0x0000000000067805 */ /* 0x000fe2000001ff00 */
[----:B-1----:R-:W-:-:S05]  /*10a0*/  IMAD.WIDE R28, R13, 0x4, R24 ;  /* 0x000000040d1c7825 */ /* 0x002fca00078e0218 */
[----:B------:R1:W2:Y:S01]  /*10b0*/  @P0 LDG.E.128 R4, desc[UR4][R28.64] ;  /* 0x000000041c040981 */ /* 0x0002a2000c1e1d00 */
[----:B---3--:R-:W-:Y:S02]  /*10c0*/  SEL R8, R8, RZ, P2 ;  /* 0x000000ff08087207 */ /* 0x008fe40001000000 */
[----:B------:R-:W-:Y:S02]  /*10d0*/  SEL R13, R10, RZ, P2 ;  /* 0x000000ff0a0d7207 */ /* 0x000fe40001000000 */
[----:B------:R-:W-:Y:S01]  /*10e0*/  ISETP.LT.AND P1, PT, R23, 0xe5b00, P1 ;  /* 0x000e5b001700780c */ /* 0x000fe20000f21270 */
[----:B------:R-:W-:Y:S01]  /*10f0*/  FADD R17, R17, R8 ;  /* 0x0000000811117221 */ /* 0x000fe20000000000 */
[----:B------:R-:W-:Y:S02]  /*1100*/  SEL R9, R9, RZ, P2 ;  /* 0x000000ff09097207 */ /* 0x000fe40001000000 */
[----:B------:R-:W-:Y:S01]  /*1110*/  SEL R11, R11, RZ, P2 ;  /* 0x000000ff0b0b7207 */ /* 0x000fe20001000000 */
[----:B------:R-:W-:Y:S01]  /*1120*/  FADD R22, R22, R13 ;  /* 0x0000000d16167221 */ /* 0x000fe20000000000 */
[----:B------:R-:W-:-:S02]  /*1130*/  VIADD R13, R23, 0x1b00 ;  /* 0x00001b00170d7836 */ /* 0x000fc40000000000 */
[----:B------:R-:W-:Y:S01]  /*1140*/  FADD R26, R26, R9 ;  /* 0x000000091a1a7221 */ /* 0x000fe20000000000 */
[----:B------:R-:W-:Y:S01]  /*1150*/  ISETP.LT.AND P4, PT, R27, 0xe5b00, P4 ;  /* 0x000e5b001b00780c */ /* 0x000fe20002781270 */
[C---:B------:R-:W-:Y:S01]  /*1160*/  VIADD R27, R3.reuse, 0x2 ;  /* 0x00000002031b7836 */ /* 0x040fe20000000000 */
[----:B------:R-:W-:-:S04]  /*1170*/  ISETP.GE.AND P3, PT, R3, 0x21, PT ;  /* 0x000000210300780c */ /* 0x000fc80003f66270 */
[----:B------:R-:W-:Y:S02]  /*1180*/  SEL R27, R27, RZ, !P3 ;  /* 0x000000ff1b1b7207 */ /* 0x000fe40005800000 */
[----:B------:R-:W-:-:S03]  /*1190*/  ISETP.GT.AND P3, PT, R3, 0x20, PT ;  /* 0x000000200300780c */ /* 0x000fc60003f64270 */
[----:B------:R-:W-:Y:S02]  /*11a0*/  VIADD R18, R27, 0x23 ;  /* 0x000000231b127836 */ /* 0x000fe40000000000 */
[----:B-1----:R-:W-:-:S08]  /*11b0*/  VIADD R29, R23, 0x1d00 ;  /* 0x00001d00171d7836 */ /* 0x002fd00000000000 */
[----:B------:R-:W-:Y:S01]  /*11c0*/  @!P3 IMAD.MOV R18, RZ, RZ, R27 ;  /* 0x000000ffff12b224 */ /* 0x000fe200078e021b */
[----:B--2---:R-:W-:Y:S01]  /*11d0*/  SEL R8, R4, RZ, P0 ;  /* 0x000000ff04087207 */ /* 0x004fe20000000000 */
[----:B------:R-:W-:Y:S01]  /*11e0*/  FADD R4, R12, R11 ;  /* 0x0000000b0c047221 */ /* 0x000fe20000000000 */
[----:B------:R-:W-:Y:S01]  /*11f0*/  CS2R R10, SRZ ;  /* 0x00000000000a7805 */ /* 0x000fe2000001ff00 */
[----:B------:R-:W-:-:S04]  /*1200*/  IMAD.WIDE R12, R13, 0x4, R24 ;  /* 0x000000040d0c7825 */ /* 0x000fc800078e0218 */
[----:B------:R-:W-:Y:S01]  /*1210*/  FADD R19, R19, R8 ;  /* 0x0000000813137221 */ /* 0x000fe20000000000 */
[----:B------:R-:W-:-:S06]  /*1220*/  CS2R R8, SRZ ;  /* 0x0000000000087805 */ /* 0x000fcc000001ff00 */
[----:B------:R1:W2:Y:S01]  /*1230*/  @P1 LDG.E.128 R8, desc[UR4][R12.64] ;  /* 0x000000040c081981 */ /* 0x0002a2000c1e1d00 */
[----:B------:R-:W-:Y:S02]  /*1240*/  SEL R28, R5, RZ, P0 ;  /* 0x000000ff051c7207 */ /* 0x000fe40000000000 */
[----:B------:R-:W-:Y:S01]  /*1250*/  SEL R27, R6, RZ, P0 ;  /* 0x000000ff061b7207 */ /* 0x000fe20000000000 */
[----:B------:R-:W-:-:S04]  /*1260*/  IMAD.WIDE R24, R29, 0x4, R24 ;  /* 0x000000041d187825 */ /* 0x000fc800078e0218 */
[----:B------:R-:W-:Y:S01]  /*1270*/  FADD R5, R15, R28 ;  /* 0x0000001c0f057221 */ /* 0x000fe20000000000 */
[----:B------:R-:W-:Y:S01]  /*1280*/  FADD R6, R14, R27 ;  /* 0x0000001b0e067221 */ /* 0x000fe20000000000 */
[----:B------:R-:W-:Y:S02]  /*1290*/  CS2R R14, SRZ ;  /* 0x00000000000e7805 */ /* 0x000fe4000001ff00 */
[----:B-1----:R-:W-:-:S06]  /*12a0*/  CS2R R12, SRZ ;  /* 0x00000000000c7805 */ /* 0x002fcc000001ff00 */
[----:B------:R1:W3:Y:S01]  /*12b0*/  @P4 LDG.E.128 R12, desc[UR4][R24.64] ;  /* 0x00000004180c4981 */ /* 0x0002e2000c1e1d00 */
[C---:B------:R-:W-:Y:S01]  /*12c0*/  ISETP.GT.AND P2, PT, R2.reuse, 0x20, PT ;  /* 0x000000200200780c */ /* 0x040fe20003f44270 */
[C---:B------:R-:W-:Y:S01]  /*12d0*/  VIADD R27, R2.reuse, 0x2 ;  /* 0x00000002021b7836 */ /* 0x040fe20000000000 */
[----:B------:R-:W-:-:S04]  /*12e0*/  ISETP.GE.AND P3, PT, R2, 0x21, PT ;  /* 0x000000210200780c */ /* 0x000fc80003f66270 */
[----:B------:R-:W-:Y:S02]  /*12f0*/  SEL R27, R27, RZ, !P3 ;  /* 0x000000ff1b1b7207 */ /* 0x000fe40005800000 */
[----:B------:R-:W-:Y:S02]  /*1300*/  SEL R29, R7, RZ, P0 ;  /* 0x000000ff071d7207 */ /* 0x000fe40000000000 */
[C---:B------:R-:W-:Y:S01]  /*1310*/  ISETP.GT.AND P0, PT, R20.reuse, 0x20, PT ;  /* 0x000000201400780c */ /* 0x040fe20003f04270 */
[----:B------:R-:W-:Y:S02]  /*1320*/  VIADD R7, R27, 0x23 ;  /* 0x000000231b077836 */ /* 0x000fe40000000000 */
[----:B------:R-:W-:Y:S01]  /*1330*/  @!P2 IMAD.MOV R7, RZ, RZ, R27 ;  /* 0x000000ffff07a224 */ /* 0x000fe200078e021b */
[C---:B------:R-:W-:Y:S01]  /*1340*/  ISETP.GE.AND P2, PT, R20.reuse, 0x21, PT ;  /* 0x000000211400780c */ /* 0x040fe20003f46270 */
[----:B-1----:R-:W-:-:S05]  /*1350*/  VIADD R24, R20, 0x2 ;  /* 0x0000000214187836 */ /* 0x002fca0000000000 */
[----:B------:R-:W-:-:S05]  /*1360*/  SEL R24, R24, RZ, !P2 ;  /* 0x000000ff18187207 */ /* 0x000fca0005000000 */
[----:B------:R-:W-:Y:S02]  /*1370*/  VIADD R25, R24, 0x23 ;  /* 0x0000002318197836 */ /* 0x000fe40000000000 */
[----:B------:R-:W-:Y:S01]  /*1380*/  @!P0 IMAD.MOV R25, RZ, RZ, R24 ;  /* 0x000000ffff198224 */ /* 0x000fe200078e0218 */
[C---:B------:R-:W-:Y:S02]  /*1390*/  ISETP.GT.AND P0, PT, R0.reuse, 0x20, PT ;  /* 0x000000200000780c */ /* 0x040fe40003f04270 */
[----:B------:R-:W-:Y:S01]  /*13a0*/  ISETP.GE.AND P2, PT, R0, 0x21, PT ;  /* 0x000000210000780c */ /* 0x000fe20003f46270 */
[----:B------:R-:W-:Y:S01]  /*13b0*/  FADD R16, R16, R29 ;  /* 0x0000001d10107221 */ /* 0x000fe20000000000 */
[----:B--2---:R-:W-:-:S05]  /*13c0*/  SEL R8, R8, RZ, P1 ;  /* 0x000000ff08087207 */ /* 0x004fca0000800000 */
[----:B------:R-:W-:Y:S01]  /*13d0*/  FADD R17, R17, R8 ;  /* 0x0000000811117221 */ /* 0x000fe20000000000 */
[----:B------:R-:W-:Y:S01]  /*13e0*/  VIADD R8, R0, 0x2 ;  /* 0x0000000200087836 */ /* 0x000fe20000000000 */
[----:B------:R-:W-:-:S04]  /*13f0*/  SEL R9, R9, RZ, P1 ;  /* 0x000000ff09097207 */ /* 0x000fc80000800000 */
[----:B------:R-:W-:Y:S01]  /*1400*/  SEL R8, R8, RZ, !P2 ;  /* 0x000000ff08087207 */ /* 0x000fe20005000000 */
[----:B------:R-:W-:Y:S01]  /*1410*/  FADD R26, R26, R9 ;  /* 0x000000091a1a7221 */ /* 0x000fe20000000000 */
[----:B------:R-:W-:-:S03]  /*1420*/  IMAD.MOV.U32 R9, RZ, RZ, R21 ;  /* 0x000000ffff097224 */ /* 0x000fc600078e0015 */
[----:B------:R-:W-:Y:S02]  /*1430*/  VIADD R24, R8, 0x23 ;  /* 0x0000002308187836 */ /* 0x000fe40000000000 */
[----:B------:R-:W-:Y:S02]  /*1440*/  @!P0 IMAD.MOV R24, RZ, RZ, R8 ;  /* 0x000000ffff188224 */ /* 0x000fe400078e0208 */
[----:B------:R-:W-:-:S04]  /*1450*/  IMAD.MOV.U32 R8, RZ, RZ, RZ ;  /* 0x000000ffff087224 */ /* 0x000fc800078e00ff */
[----:B------:R-:W-:-:S04]  /*1460*/  IMAD.HI R8, R21, -0x15f15f15, R8 ;  /* 0xea0ea0eb15087827 */ /* 0x000fc800078e0208 */
[----:B------:R-:W-:Y:S01]  /*1470*/  IMAD.HI R21, R23, 0x2aaaaaab, RZ ;  /* 0x2aaaaaab17157827 */ /* 0x000fe200078e02ff */
[----:B------:R-:W-:-:S04]  /*1480*/  SHF.R.U32.HI R9, RZ, 0x1f, R8 ;  /* 0x0000001fff097819 */ /* 0x000fc80000011608 */
[----:B------:R-:W-:Y:S02]  /*1490*/  LEA.HI.SX32 R9, R8, R9, 0x1b ;  /* 0x0000000908097211 */ /* 0x000fe400078fdaff */
[----:B------:R-:W-:-:S04]  /*14a0*/  SHF.R.U32.HI R8, RZ, 0x1f, R21 ;  /* 0x0000001fff087819 */ /* 0x000fc80000011615 */
[----:B------:R-:W-:Y:S02]  /*14b0*/  LEA.HI.SX32 R8, R21, R8, 0x1b ;  /* 0x0000000815087211 */ /* 0x000fe400078fdaff */
[C---:B------:R-:W-:Y:S01]  /*14c0*/  ISETP.GT.AND P2, PT, R20.reuse, 0x1, PT ;  /* 0x000000011400780c */ /* 0x040fe20003f44270 */
[----:B------:R-:W-:Y:S01]  /*14d0*/  VIADD R20, R20, 0xffffffff ;  /* 0xffffffff14147836 */ /* 0x000fe20000000000 */
[----:B------:R-:W-:Y:S01]  /*14e0*/  ISETP.GT.AND P0, PT, R3, 0x1, PT ;  /* 0x000000010300780c */ /* 0x000fe20003f04270 */
[----:B------:R-:W-:Y:S02]  /*14f0*/  IMAD R8, R9, -0x23, R8 ;  /* 0xffffffdd09087824 */ /* 0x000fe400078e0208 */
[----:B------:R-:W-:Y:S02]  /*1500*/  VIADD R3, R3, 0xffffffff ;  /* 0xffffffff03037836 */ /* 0x000fe40000000000 */
[C---:B------:R-:W-:Y:S01]  /*1510*/  VIADD R9, R8.reuse, 0xffffffff ;  /* 0xffffffff08097836 */ /* 0x040fe20000000000 */
[----:B------:R-:W-:-:S02]  /*1520*/  ISETP.GT.AND P3, PT, R8, 0x1, PT ;  /* 0x000000010800780c */ /* 0x000fc40003f64270 */
[----:B------:R-:W-:Y:S01]  /*1530*/  SEL R20, R20, RZ, P2 ;  /* 0x000000ff14147207 */ /* 0x000fe20001000000 */
[C---:B------:R-:W-:Y:S01]  /*1540*/  VIADD R8, R2.reuse, 0xffffffff ;  /* 0xffffffff02087836 */ /* 0x040fe20000000000 */
[----:B------:R-:W-:Y:S02]  /*1550*/  SEL R3, R3, RZ, P0 ;  /* 0x000000ff03037207 */ /* 0x000fe40000000000 */
[----:B------:R-:W-:Y:S02]  /*1560*/  ISETP.GT.AND P0, PT, R2, 0x1, PT ;  /* 0x000000010200780c */ /* 0x000fe40003f04270 */
[----:B------:R-:W-:Y:S01]  /*1570*/  SEL R2, R9, RZ, P3 ;  /* 0x000000ff09027207 */ /* 0x000fe20001800000 */
[C---:B------:R-:W-:Y:S01]  /*1580*/  VIADD R9, R0.reuse, 0xffffffff ;  /* 0xffffffff00097836 */ /* 0x040fe20000000000 */
[----:B------:R-:W-:Y:S01]  /*1590*/  ISETP.GT.AND P2, PT, R0, 0x1, PT ;  /* 0x000000010000780c */ /* 0x000fe20003f44270 */
[----:B------:R-:W-:Y:S02]  /*15a0*/  IMAD R21, R20, R18, RZ ;  /* 0x0000001214157224 */ /* 0x000fe400078e02ff */
[----:B------:R-:W-:Y:S01]  /*15b0*/  IMAD R0, R3, R20, RZ ;  /* 0x0000001403007224 */ /* 0x000fe200078e02ff */
[----:B------:R-:W-:Y:S01]  /*15c0*/  SEL R20, R9, RZ, P2 ;  /* 0x000000ff09147207 */ /* 0x000fe20001000000 */
[-C--:B------:R-:W-:Y:S01]  /*15d0*/  IMAD R2, R2, R25.reuse, R21 ;  /* 0x0000001902027224 */ /* 0x080fe200078e0215 */
[----:B------:R-:W-:Y:S01]  /*15e0*/  SEL R3, R8, RZ, P0 ;  /* 0x000000ff08037207 */ /* 0x000fe20000000000 */
[----:B------:R-:W-:-:S02]  /*15f0*/  IMAD R25, R18, R25, R0 ;  /* 0x0000001912197224 */ /* 0x000fc400078e0200 */
[----:B------:R-:W-:Y:S02]  /*1600*/  IMAD R0, R20, R7, RZ ;  /* 0x0000000714007224 */ /* 0x000fe400078e02ff */
[----:B------:R-:W-:Y:S02]  /*1610*/  IMAD.IADD R2, R25, 0x1, -R2 ;  /* 0x0000000119027824 */ /* 0x000fe400078e0a02 */
[C---:B------:R-:W-:Y:S02]  /*1620*/  IMAD R20, R3.reuse, R20, RZ ;  /* 0x0000001403147224 */ /* 0x040fe400078e02ff */
[-C--:B------:R-:W-:Y:S01]  /*1630*/  IMAD R0, R3, R24.reuse, R0 ;  /* 0x0000001803007224 */ /* 0x080fe200078e0200 */
[----:B------:R-:W-:Y:S01]  /*1640*/  I2FP.F32.S32 R8, R2 ;  /* 0x0000000200087245 */ /* 0x000fe20000201400 */
[----:B------:R-:W-:Y:S01]  /*1650*/  IMAD R7, R7, R24, R20 ;  /* 0x0000001807077224 */ /* 0x000fe200078e0214 */
[----:B------:R-:W-:Y:S01]  /*1660*/  SEL R9, R11, RZ, P1 ;  /* 0x000000ff0b097207 */ /* 0x000fe20000800000 */
[----:B------:R-:W1:Y:S01]  /*1670*/  LDC.64 R2, c[0x0][0x218] ;  /* 0x00008600ff027b82 */ /* 0x000e620000000a00 */
[C---:B------:R-:W-:Y:S01]  /*1680*/  FSETP.GT.AND P3, PT, |R8|.reuse, 8.50705917302346158658e+37, PT ;  /* 0x7e8000000800780b */ /* 0x040fe20003f64200 */
[----:B------:R-:W-:Y:S01]  /*1690*/  IMAD.IADD R0, R7, 0x1, -R0 ;  /* 0x0000000107007824 */ /* 0x000fe200078e0a00 */
[----:B------:R-:W-:-:S04]  /*16a0*/  FSETP.GEU.AND P2, PT, |R8|, 1.175494350822287508e-38, PT ;  /* 0x008000000800780b */ /* 0x000fc80003f4e200 */
[----:B------:R-:W-:-:S04]  /*16b0*/  I2FP.F32.S32 R0, R0 ;  /* 0x0000000000007245 */ /* 0x000fc80000201400 */
[----:B------:R-:W-:Y:S02]  /*16c0*/  FSETP.GT.AND P0, PT, |R0|, 8.50705917302346158658e+37, PT ;  /* 0x7e8000000000780b */ /* 0x000fe40003f04200 */
[----:B------:R-:W-:Y:S01]  /*16d0*/  SEL R7, R10, RZ, P1 ;  /* 0x000000ff0a077207 */ /* 0x000fe20000800000 */
[----:B------:R-:W-:Y:S01]  /*16e0*/  @P3 FMUL R8, R8, 0.25 ;  /* 0x3e80000008083820 */ /* 0x000fe20000400000 */
[----:B------:R-:W-:-:S03]  /*16f0*/  FSETP.GEU.AND P1, PT, |R0|, 1.175494350822287508e-38, PT ;  /* 0x008000000000780b */ /* 0x000fc60003f2e200 */
[----:B------:R-:W-:Y:S01]  /*1700*/  @!P2 FMUL R8, R8, 16777216 ;  /* 0x4b8000000808a820 */ /* 0x000fe20000400000 */
[----:B------:R-:W-:-:S03]  /*1710*/  FADD R10, R22, R7 ;  /* 0x00000007160a7221 */ /* 0x000fc60000000000 */
[----:B------:R-:W2:Y:S02]  /*1720*/  MUFU.RCP R11, R8 ;  /* 0x00000008000b7308 */ /* 0x000ea40000001000 */
[----:B------:R-:W-:Y:S01]  /*1730*/  @P0 FMUL R0, R0, 0.25 ;  /* 0x3e80000000000820 */ /* 0x000fe20000400000 */
[----:B------:R-:W-:Y:S01]  /*1740*/  FADD R18, R4, R9 ;  /* 0x0000000904127221 */ /* 0x000fe20000000000 */
[----:B---3--:R-:W-:Y:S02]  /*1750*/  SEL R12, R12, RZ, P4 ;  /* 0x000000ff0c0c7207 */ /* 0x008fe40002000000 */
[----:B------:R-:W-:Y:S01]  /*1760*/  @!P1 FMUL R0, R0, 16777216 ;  /* 0x4b80000000009820 */ /* 0x000fe20000400000 */
[----:B------:R-:W-:Y:S01]  /*1770*/  SEL R4, R13, RZ, P4 ;  /* 0x000000ff0d047207 */ /* 0x000fe20002000000 */
[----:B------:R-:W-:Y:S01]  /*1780*/  @P3 FMUL R17, R17, 0.25 ;  /* 0x3e80000011113820 */ /* 0x000fe20000400000 */
[----:B------:R-:W-:Y:S01]  /*1790*/  SEL R7, R14, RZ, P4 ;  /* 0x000000ff0e077207 */ /* 0x000fe20002000000 */
[----:B------:R-:W-:Y:S01]  /*17a0*/  @P3 FMUL R26, R26, 0.25 ;  /* 0x3e8000001a1a3820 */ /* 0x000fe20000400000 */
[----:B------:R-:W-:Y:S01]  /*17b0*/  SEL R15, R15, RZ, P4 ;  /* 0x000000ff0f0f7207 */ /* 0x000fe20002000000 */
[----:B------:R-:W-:Y:S01]  /*17c0*/  @P3 FMUL R10, R10, 0.25 ;  /* 0x3e8000000a0a3820 */ /* 0x000fe20000400000 */
[----:B------:R-:W-:Y:S01]  /*17d0*/  @P3 FMUL R18, R18, 0.25 ;  /* 0x3e80000012123820 */ /* 0x000fe20000400000 */
[----:B------:R-:W3:Y:S01]  /*17e0*/  MUFU.RCP R13, R0 ;  /* 0x00000000000d7308 */ /* 0x000ee20000001000 */
[----:B------:R-:W-:Y:S01]  /*17f0*/  @!P2 FMUL R17, R17, 16777216 ;  /* 0x4b8000001111a820 */ /* 0x000fe20000400000 */
[----:B------:R-:W-:Y:S01]  /*1800*/  @!P2 FMUL R26, R26, 16777216 ;  /* 0x4b8000001a1aa820 */ /* 0x000fe20000400000 */
[----:B------:R-:W-:Y:S01]  /*1810*/  @!P2 FMUL R10, R10, 16777216 ;  /* 0x4b8000000a0aa820 */ /* 0x000fe20000400000 */
[----:B------:R-:W-:Y:S01]  /*1820*/  @!P2 FMUL R18, R18, 16777216 ;  /* 0x4b8000001212a820 */ /* 0x000fe20000400000 */
[----:B------:R-:W-:Y:S01]  /*1830*/  FADD R12, R19, R12 ;  /* 0x0000000c130c7221 */ /* 0x000fe20000000000 */
[----:B------:R-:W-:Y:S01]  /*1840*/  FADD R4, R5, R4 ;  /* 0x0000000405047221 */ /* 0x000fe20000000000 */
[----:B------:R-:W-:Y:S01]  /*1850*/  FADD R6, R6, R7 ;  /* 0x0000000706067221 */ /* 0x000fe20000000000 */
[----:B------:R-:W-:Y:S01]  /*1860*/  FADD R15, R16, R15 ;  /* 0x0000000f100f7221 */ /* 0x000fe20000000000 */
[C---:B--2---:R-:W-:Y:S01]  /*1870*/  FMUL R8, R11.reuse, R17 ;  /* 0x000000110b087220 */ /* 0x044fe20000400000 */
[C---:B------:R-:W-:Y:S01]  /*1880*/  FMUL R9, R11.reuse, R26 ;  /* 0x0000001a0b097220 */ /* 0x040fe20000400000 */
[----:B------:R-:W-:Y:S01]  /*1890*/  FMUL R10, R11, R10 ;  /* 0x0000000a0b0a7220 */ /* 0x000fe20000400000 */
[----:B-1----:R-:W-:-:S04]  /*18a0*/  IMAD.WIDE R2, R23, 0x4, R2 ;  /* 0x0000000417027825 */ /* 0x002fc800078e0202 */
[----:B------:R-:W-:Y:S01]  /*18b0*/  FMUL R11, R11, R18 ;  /* 0x000000120b0b7220 */ /* 0x000fe20000400000 */
[----:B------:R-:W-:Y:S01]  /*18c0*/  @P0 FMUL R12, R12, 0.25 ;  /* 0x3e8000000c0c0820 */ /* 0x000fe20000400000 */
[----:B------:R-:W-:Y:S01]  /*18d0*/  @P0 FMUL R4, R4, 0.25 ;  /* 0x3e80000004040820 */ /* 0x000fe20000400000 */
[----:B------:R-:W-:Y:S01]  /*18e0*/  @P0 FMUL R6, R6, 0.25 ;  /* 0x3e80000006060820 */ /* 0x000fe20000400000 */
[----:B------:R-:W-:Y:S01]  /*18f0*/  @P0 FMUL R15, R15, 0.25 ;  /* 0x3e8000000f0f0820 */ /* 0x000fe20000400000 */
[----:B------:R-:W-:Y:S01]  /*1900*/  @!P1 FMUL R12, R12, 16777216 ;  /* 0x4b8000000c0c9820 */ /* 0x000fe20000400000 */
[----:B------:R-:W-:Y:S01]  /*1910*/  @!P1 FMUL R4, R4, 16777216 ;  /* 0x4b80000004049820 */ /* 0x000fe20000400000 */
[----:B------:R-:W-:Y:S01]  /*1920*/  @!P1 FMUL R6, R6, 16777216 ;  /* 0x4b80000006069820 */ /* 0x000fe20000400000 */
[----:B------:R-:W-:Y:S01]  /*1930*/  @!P1 FMUL R15, R15, 16777216 ;  /* 0x4b8000000f0f9820 */ /* 0x000fe20000400000 */
[----:B------:R1:W-:Y:S01]  /*1940*/  @!P6 STG.E.128 desc[UR4][R2.64], R8 ;  /* 0x000000080200e986 */ /* 0x0003e2000c101d04 */
[C---:B---3--:R-:W-:Y:S01]  /*1950*/  FMUL R16, R13.reuse, R12 ;  /* 0x0000000c0d107220 */ /* 0x048fe20000400000 */
[C---:B------:R-:W-:Y:S01]  /*1960*/  FMUL R17, R13.reuse, R4 ;  /* 0x000000040d117220 */ /* 0x040fe20000400000 */
[C---:B------:R-:W-:Y:S01]  /*1970*/  FMUL R18, R13.reuse, R6 ;  /* 0x000000060d127220 */ /* 0x040fe20000400000 */
[----:B------:R-:W-:Y:S01]  /*1980*/  FMUL R19, R13, R15 ;  /* 0x0000000f0d137220 */ /* 0x000fe20000400000 */
[----:B------:R-:W-:Y:S06]  /*1990*/  @P5 EXIT ;  /* 0x000000000000594d */ /* 0x000fec0003800000 */
[----:B------:R-:W-:Y:S01]  /*19a0*/  STG.E.128 desc[UR4][R2.64+0x800], R16 ;  /* 0x0008001002007986 */ /* 0x000fe2000c101d04 */
[----:B------:R-:W-:Y:S05]  /*19b0*/  EXIT ;  /* 0x000000000000794d */ /* 0x000fea0003800000 */
.L_x_0:
[----:B------:R-:W-:-:S00]  /*19c0*/  BRA `(.L_x_0) ;  /* 0xfffffffc00fc7947 */ /* 0x000fc0000383ffff */
[----:B------:R-:W-:-:S00]  /*19d0*/  NOP ;  /* 0x0000000000007918 */ /* 0x000fc00000000000 */
        /* <DEDUP_REMOVED lines=10> */
.L_x_1:


//--------------------- .nv.constant0.triton_poi_fused_avg_pool2d_28 --------------------------
	.section	.nv.constant0.triton_poi_fused_avg_pool2d_28,"a",@progbits
	.sectionflags	@""
	.align	4
.nv.constant0.triton_poi_fused_avg_pool2d_28:
	.zero		548
